	.headerflags	@"EF_CUDA_TEXMODE_UNIFIED EF_CUDA_64BIT_ADDRESS EF_CUDA_ACCELERATORS EF_CUDA_SM90 EF_CUDA_VIRTUAL_SM(EF_CUDA_SM90)"
	.elftype	@"ET_EXEC"


//--------------------- .nv.info                  --------------------------
	.section	.nv.info,"",@"SHT_CUDA_INFO"
	.align	4


	//----- nvinfo : EIATTR_REGCOUNT
	.align		4
        /*0000*/ 	.byte	0x04, 0x2f
        /*0002*/ 	.short	(.L_3 - .L_2)
	.align		4
.L_2:
        /*0004*/ 	.word	index@(triton_poi_fused__native_batch_norm_legit_no_training_relu_10)
        /*0008*/ 	.word	0x00000022


	//----- nvinfo : EIATTR_MIN_STACK_SIZE
	.align		4
.L_3:
        /*000c*/ 	.byte	0x04, 0x12
        /*000e*/ 	.short	(.L_5 - .L_4)
	.align		4
.L_4:
        /*0010*/ 	.word	index@(triton_poi_fused__native_batch_norm_legit_no_training_relu_10)
        /*0014*/ 	.word	0x00000000


	//----- nvinfo : EIATTR_FRAME_SIZE
	.align		4
.L_5:
        /*0018*/ 	.byte	0x04, 0x11
        /*001a*/ 	.short	(.L_7 - .L_6)
	.align		4
.L_6:
        /*001c*/ 	.word	index@(triton_poi_fused__native_batch_norm_legit_no_training_relu_10)
        /*0020*/ 	.word	0x00000000


	//----- nvinfo : EIATTR_MIN_STACK_SIZE
	.align		4
.L_7:
        /*0024*/ 	.byte	0x04, 0x12
        /*0026*/ 	.short	(.L_9 - .L_8)
	.align		4
.L_8:
        /*0028*/ 	.word	index@(triton_poi_fused__native_batch_norm_legit_no_training_relu_10)
        /*002c*/ 	.word	0x00000000
.L_9:


//--------------------- .nv.info.triton_poi_fused__native_batch_norm_legit_no_training_relu_10 --------------------------
	.section	.nv.info.triton_poi_fused__native_batch_norm_legit_no_training_relu_10,"",@"SHT_CUDA_INFO"
	.sectionflags	@""
	.align	4


	//----- nvinfo : EIATTR_CUDA_API_VERSION
	.align		4
        /*0000*/ 	.byte	0x04, 0x37
        /*0002*/ 	.short	(.L_11 - .L_10)
.L_10:
        /*0004*/ 	.word	0x0000007c


	//----- nvinfo : EIATTR_KPARAM_INFO
	.align		4
.L_11:
        /*0008*/ 	.byte	0x04, 0x17
        /*000a*/ 	.short	(.L_13 - .L_12)
.L_12:
        /*000c*/ 	.word	0x00000000
        /*0010*/ 	.short	0x0007
        /*0012*/ 	.short	0x0034
        /*0014*/ 	.byte	0x00, 0xf0, 0x11, 0x00


	//----- nvinfo : EIATTR_KPARAM_INFO
	.align		4
.L_13:
        /*0018*/ 	.byte	0x04, 0x17
        /*001a*/ 	.short	(.L_15 - .L_14)
.L_14:
        /*001c*/ 	.word	0x00000000
        /*0020*/ 	.short	0x0006
        /*0022*/ 	.short	0x0030
        /*0024*/ 	.byte	0x00, 0xf0, 0x11, 0x00


	//----- nvinfo : EIATTR_KPARAM_INFO
	.align		4
.L_15:
        /*0028*/ 	.byte	0x04, 0x17
        /*002a*/ 	.short	(.L_17 - .L_16)
.L_16:
        /*002c*/ 	.word	0x00000000
        /*0030*/ 	.short	0x0005
        /*0032*/ 	.short	0x0028
        /*0034*/ 	.byte	0x00, 0xf4, 0x21, 0x00


	//----- nvinfo : EIATTR_KPARAM_INFO
	.align		4
.L_17:
        /*0038*/ 	.byte	0x04, 0x17
        /*003a*/ 	.short	(.L_19 - .L_18)
.L_18:
        /*003c*/ 	.word	0x00000000
        /*0040*/ 	.short	0x0004
        /*0042*/ 	.short	0x0020
        /*0044*/ 	.byte	0x00, 0xf4, 0x21, 0x00


	//----- nvinfo : EIATTR_KPARAM_INFO
	.align		4
.L_19:
        /*0048*/ 	.byte	0x04, 0x17
        /*004a*/ 	.short	(.L_21 - .L_20)
.L_20:
        /*004c*/ 	.word	0x00000000
        /*0050*/ 	.short	0x0003
        /*0052*/ 	.short	0x0018
        /*0054*/ 	.byte	0x00, 0xf4, 0x21, 0x00


	//----- nvinfo : EIATTR_KPARAM_INFO
	.align		4
.L_21:
        /*0058*/ 	.byte	0x04, 0x17
        /*005a*/ 	.short	(.L_23 - .L_22)
.L_22:
        /*005c*/ 	.word	0x00000000
        /*0060*/ 	.short	0x0002
        /*0062*/ 	.short	0x0010
        /*0064*/ 	.byte	0x00, 0xf4, 0x21, 0x00


	//----- nvinfo : EIATTR_KPARAM_INFO
	.align		4
.L_23:
        /*0068*/ 	.byte	0x04, 0x17
        /*006a*/ 	.short	(.L_25 - .L_24)
.L_24:
        /*006c*/ 	.word	0x00000000
        /*0070*/ 	.short	0x0001
        /*0072*/ 	.short	0x0008
        /*0074*/ 	.byte	0x00, 0xf4, 0x21, 0x00


	//----- nvinfo : EIATTR_KPARAM_INFO
	.align		4
.L_25:
        /*0078*/ 	.byte	0x04, 0x17
        /*007a*/ 	.short	(.L_27 - .L_26)
.L_26:
        /*007c*/ 	.word	0x00000000
        /*0080*/ 	.short	0x0000
        /*0082*/ 	.short	0x0000
        /*0084*/ 	.byte	0x00, 0xf4, 0x21, 0x00


	//----- nvinfo : EIATTR_SPARSE_MMA_MASK
	.align		4
.L_27:
        /*0088*/ 	.byte	0x03, 0x50
        /*008a*/ 	.short	0x0000


	//----- nvinfo : EIATTR_MAXREG_COUNT
	.align		4
        /*008c*/ 	.byte	0x03, 0x1b
        /*008e*/ 	.short	0x00ff


	//----- nvinfo : EIATTR_EXIT_INSTR_OFFSETS
	.align		4
        /*0090*/ 	.byte	0x04, 0x1c
        /*0092*/ 	.short	(.L_29 - .L_28)


	//   ....[0]....
.L_28:
        /*0094*/ 	.word	0x00001320


	//   ....[1]....
        /*0098*/ 	.word	0x000013d0


	//----- nvinfo : EIATTR_REQNTID
	.align		4
.L_29:
        /*009c*/ 	.byte	0x04, 0x10
        /*009e*/ 	.short	(.L_31 - .L_30)
.L_30:
        /*00a0*/ 	.word	0x00000100
        /*00a4*/ 	.word	0x00000001
        /*00a8*/ 	.word	0x00000001


	//----- nvinfo : EIATTR_CBANK_PARAM_SIZE
	.align		4
.L_31:
        /*00ac*/ 	.byte	0x03, 0x19
        /*00ae*/ 	.short	0x0038


	//----- nvinfo : EIATTR_PARAM_CBANK
	.align		4
        /*00b0*/ 	.byte	0x04, 0x0a
        /*00b2*/ 	.short	(.L_33 - .L_32)
	.align		4
.L_32:
        /*00b4*/ 	.word	index@(.nv.constant0.triton_poi_fused__native_batch_norm_legit_no_training_relu_10)
        /*00b8*/ 	.short	0x0210
        /*00ba*/ 	.short	0x0038


	//----- nvinfo : EIATTR_SW_WAR
	.align		4
.L_33:
        /*00bc*/ 	.byte	0x04, 0x36
        /*00be*/ 	.short	(.L_35 - .L_34)
.L_34:
        /*00c0*/ 	.word	0x00000008
.L_35:


//--------------------- .nv.callgraph             --------------------------
	.section	.nv.callgraph,"",@"SHT_CUDA_CALLGRAPH"
	.align	4
	.sectionentsize	8
	.align		4
        /*0000*/ 	.word	0x00000000
	.align		4
        /*0004*/ 	.word	0xffffffff
	.align		4
        /*0008*/ 	.word	0x00000000
	.align		4
        /*000c*/ 	.word	0xfffffffe
	.align		4
        /*0010*/ 	.word	0x00000000
	.align		4
        /*0014*/ 	.word	0xfffffffd
	.align		4
        /*0018*/ 	.word	0x00000000
	.align		4
        /*001c*/ 	.word	0xfffffffc


//--------------------- .nv.constant4             --------------------------
	.section	.nv.constant4,"a",@progbits
	.align	8
	.align		8
.nv.constant4:
        /*0000*/ 	.dword	_$_str
	.align		8
        /*0008*/ 	.dword	_$_str_$_2


//--------------------- .text.triton_poi_fused__native_batch_norm_legit_no_training_relu_10 --------------------------
	.section	.text.triton_poi_fused__native_batch_norm_legit_no_training_relu_10,"ax",@progbits
	.sectionflags	@"SHF_BARRIERS=1"
	.align	128
        .global         triton_poi_fused__native_batch_norm_legit_no_training_relu_10
        .type           triton_poi_fused__native_batch_norm_legit_no_training_relu_10,@function
        .size           triton_poi_fused__native_batch_norm_legit_no_training_relu_10,(.L_x_1 - triton_poi_fused__native_batch_norm_legit_no_training_relu_10)
        .other          triton_poi_fused__native_batch_norm_legit_no_training_relu_10,@"STO_CUDA_ENTRY STV_DEFAULT"
triton_poi_fused__native_batch_norm_legit_no_training_relu_10:
.text.triton_poi_fused__native_batch_norm_legit_no_training_relu_10:
[----:B------:R-:W0:Y:S01]  /*0000*/  LDC R1, c[0x0][0x28] ;  /* 0x00000a00ff017b82 */ /* 0x000e220000000800 */
[----:B------:R-:W1:Y:S07]  /*0010*/  S2R R3, SR_CTAID.Y ;  /* 0x0000000000037919 */ /* 0x000e6e0000002600 */
[----:B------:R-:W2:Y:S01]  /*0020*/  LDC.64 R30, c[0x0][0x210] ;  /* 0x00008400ff1e7b82 */ /* 0x000ea20000000a00 */
[----:B------:R-:W-:Y:S01]  /*0030*/  ULDC.64 UR6, c[0x0][0x208] ;  /* 0x0000820000067ab9 */ /* 0x000fe20000000a00 */
[----:B------:R-:W3:Y:S01]  /*0040*/  S2R R13, SR_TID.X ;  /* 0x00000000000d7919 */ /* 0x000ee20000002100 */
[----:B------:R-:W4:Y:S05]  /*0050*/  S2R R21, SR_CTAID.X ;  /* 0x0000000000157919 */ /* 0x000f2a0000002500 */
[----:B------:R-:W5:Y:S01]  /*0060*/  LDC.64 R26, c[0x0][0x218] ;  /* 0x00008600ff1a7b82 */ /* 0x000f620000000a00 */
[----:B-1----:R-:W-:-:S02]  /*0070*/  IMAD.SHL.U32 R3, R3, 0x10, RZ ;  /* 0x0000001003037824 */ /* 0x002fc400078e00ff */
[----:B---3--:R-:W-:Y:S01]  /*0080*/  IMAD.SHL.U32 R0, R13, 0x4, RZ ;  /* 0x000000040d007824 */ /* 0x008fe200078e00ff */
[----:B------:R-:W-:-:S04]  /*0090*/  SHF.R.U32.HI R2, RZ, 0x2, R13 ;  /* 0x00000002ff027819 */ /* 0x000fc8000001160d */
[----:B------:R-:W-:Y:S02]  /*00a0*/  LOP3.LUT R24, R3, 0xc, R0, 0xf8, !PT ;  /* 0x0000000c03187812 */ /* 0x000fe400078ef800 */
[----:B------:R-:W-:Y:S02]  /*00b0*/  SGXT.U32 R2, R2, 0x6 ;  /* 0x000000060202781a */ /* 0x000fe40000000000 */
[----:B------:R-:W-:Y:S02]  /*00c0*/  SHF.R.S32.HI R5, RZ, 0x1f, R24 ;  /* 0x0000001fff057819 */ /* 0x000fe40000011418 */
[----:B------:R-:W-:Y:S02]  /*00d0*/  ISETP.GE.AND P0, PT, R24, 0x100, PT ;  /* 0x000001001800780c */ /* 0x000fe40003f06270 */
[----:B------:R-:W-:Y:S02]  /*00e0*/  LEA.HI R7, R5, R24, RZ, 0x6 ;  /* 0x0000001805077211 */ /* 0x000fe400078f30ff */
[----:B----4-:R-:W-:-:S02]  /*00f0*/  PRMT R12, R2, 0x6540, R21 ;  /* 0x00006540020c7816 */ /* 0x010fc40000000015 */
[C---:B------:R-:W-:Y:S01]  /*0100*/  LOP3.LUT R5, R7.reuse, 0xffffffc0, RZ, 0xc0, !PT ;  /* 0xffffffc007057812 */ /* 0x040fe200078ec0ff */
[----:B------:R-:W-:Y:S01]  /*0110*/  IMAD.SHL.U32 R9, R7, 0x400, RZ ;  /* 0x0000040007097824 */ /* 0x000fe200078e00ff */
[C---:B------:R-:W-:Y:S02]  /*0120*/  LOP3.LUT R23, R12.reuse, 0x80, RZ, 0xfc, !PT ;  /* 0x000000800c177812 */ /* 0x040fe400078efcff */
[----:B------:R-:W-:Y:S02]  /*0130*/  CS2R R6, SRZ ;  /* 0x0000000000067805 */ /* 0x000fe4000001ff00 */
[----:B------:R-:W-:Y:S01]  /*0140*/  LOP3.LUT R11, R12, 0x40, RZ, 0xfc, !PT ;  /* 0x000000400c0b7812 */ /* 0x000fe200078efcff */
[----:B------:R-:W-:Y:S01]  /*0150*/  IMAD.IADD R24, R24, 0x1, -R5 ;  /* 0x0000000118187824 */ /* 0x000fe200078e0a05 */
[----:B------:R-:W-:Y:S02]  /*0160*/  LOP3.LUT R15, R9, 0xffff0000, RZ, 0xc0, !PT ;  /* 0xffff0000090f7812 */ /* 0x000fe400078ec0ff */
[----:B------:R-:W-:-:S02]  /*0170*/  CS2R R4, SRZ ;  /* 0x0000000000047805 */ /* 0x000fc4000001ff00 */
[----:B------:R-:W-:Y:S02]  /*0180*/  ISETP.LT.AND P1, PT, R12, 0x400, !P0 ;  /* 0x000004000c00780c */ /* 0x000fe40004721270 */
[----:B------:R-:W-:Y:S02]  /*0190*/  CS2R R8, SRZ ;  /* 0x0000000000087805 */ /* 0x000fe4000001ff00 */
[----:B------:R-:W-:Y:S01]  /*01a0*/  ISETP.LT.AND P3, PT, R23, 0x400, !P0 ;  /* 0x000004001700780c */ /* 0x000fe20004761270 */
[----:B------:R-:W-:Y:S01]  /*01b0*/  IMAD.IADD R15, R24, 0x1, R15 ;  /* 0x00000001180f7824 */ /* 0x000fe200078e020f */
[----:B------:R-:W-:Y:S02]  /*01c0*/  SHF.R.U32.HI R16, RZ, 0x6, R13 ;  /* 0x00000006ff107819 */ /* 0x000fe4000001160d */
[----:B------:R-:W-:Y:S01]  /*01d0*/  ISETP.LT.AND P2, PT, R11, 0x400, !P0 ;  /* 0x000004000b00780c */ /* 0x000fe20004741270 */
[C-C-:B------:R-:W-:Y:S01]  /*01e0*/  IMAD R19, R12.reuse, 0x40, R15.reuse ;  /* 0x000000400c137824 */ /* 0x140fe200078e020f */
[----:B------:R-:W-:Y:S01]  /*01f0*/  LOP3.LUT R12, R12, 0xc0, RZ, 0xfc, !PT ;  /* 0x000000c00c0c7812 */ /* 0x000fe200078efcff */
[----:B------:R-:W-:-:S02]  /*0200*/  IMAD R23, R23, 0x40, R15 ;  /* 0x0000004017177824 */ /* 0x000fc400078e020f */
[--C-:B------:R-:W-:Y:S01]  /*0210*/  IMAD R29, R11, 0x40, R15.reuse ;  /* 0x000000400b1d7824 */ /* 0x100fe200078e020f */
[C---:B------:R-:W-:Y:S01]  /*0220*/  ISETP.LT.AND P4, PT, R12.reuse, 0x400, !P0 ;  /* 0x000004000c00780c */ /* 0x040fe20004781270 */
[----:B------:R-:W-:Y:S01]  /*0230*/  IMAD R17, R12, 0x40, R15 ;  /* 0x000000400c117824 */ /* 0x000fe200078e020f */
[----:B------:R-:W-:Y:S02]  /*0240*/  CS2R R12, SRZ ;  /* 0x00000000000c7805 */ /* 0x000fe4000001ff00 */
[----:B------:R-:W-:Y:S01]  /*0250*/  CS2R R14, SRZ ;  /* 0x00000000000e7805 */ /* 0x000fe2000001ff00 */
[--C-:B--2---:R-:W-:Y:S01]  /*0260*/  IMAD.WIDE R18, R19, 0x4, R30.reuse ;  /* 0x0000000413127825 */ /* 0x104fe200078e021e */
[----:B------:R-:W-:Y:S02]  /*0270*/  SGXT.U32 R16, R16, 0x2 ;  /* 0x000000021010781a */ /* 0x000fe40000000000 */
[----:B------:R-:W-:Y:S02]  /*0280*/  CS2R R10, SRZ ;  /* 0x00000000000a7805 */ /* 0x000fe4000001ff00 */
[----:B------:R-:W-:Y:S01]  /*0290*/  LOP3.LUT R0, R0, 0xfc, RZ, 0xc0, !PT ;  /* 0x000000fc00007812 */ /* 0x000fe200078ec0ff */
[----:B------:R-:W-:Y:S01]  /*02a0*/  IMAD.WIDE R22, R23, 0x4, R30 ;  /* 0x0000000417167825 */ /* 0x000fe200078e021e */
[----:B------:R1:W2:Y:S01]  /*02b0*/  @P1 LDG.E.EL.128 R4, desc[UR6][R18.64] ;  /* 0x0000000612041981 */ /* 0x0002a2000c2e1d00 */
[----:B------:R-:W-:-:S02]  /*02c0*/  LOP3.LUT R3, R16, R3, RZ, 0xfc, !PT ;  /* 0x0000000310037212 */ /* 0x000fc400078efcff */
[----:B------:R-:W-:Y:S01]  /*02d0*/  IMAD.WIDE R28, R29, 0x4, R30 ;  /* 0x000000041d1c7825 */ /* 0x000fe200078e021e */
[----:B------:R3:W4:Y:S01]  /*02e0*/  @P3 LDG.E.EL.128 R12, desc[UR6][R22.64] ;  /* 0x00000006160c3981 */ /* 0x000722000c2e1d00 */
[----:B------:R-:W-:Y:S02]  /*02f0*/  PRMT R0, R0, 0x6540, R21 ;  /* 0x0000654000007816 */ /* 0x000fe40000000015 */
[----:B------:R-:W-:Y:S01]  /*0300*/  CS2R R20, SRZ ;  /* 0x0000000000147805 */ /* 0x000fe2000001ff00 */
[----:B------:R-:W-:Y:S01]  /*0310*/  IMAD.WIDE R30, R17, 0x4, R30 ;  /* 0x00000004111e7825 */ /* 0x000fe200078e021e */
[----:B------:R-:W-:Y:S01]  /*0320*/  CS2R R16, SRZ ;  /* 0x0000000000107805 */ /* 0x000fe2000001ff00 */
[----:B------:R3:W2:Y:S01]  /*0330*/  @P2 LDG.E.EL.128 R8, desc[UR6][R28.64] ;  /* 0x000000061c082981 */ /* 0x0006a2000c2e1d00 */
[----:B-1----:R-:W-:Y:S01]  /*0340*/  CS2R R18, SRZ ;  /* 0x0000000000127805 */ /* 0x002fe2000001ff00 */
[----:B-----5:R-:W-:Y:S01]  /*0350*/  IMAD.WIDE R26, R24, 0x4, R26 ;  /* 0x00000004181a7825 */ /* 0x020fe200078e021a */
[----:B---3--:R-:W-:-:S04]  /*0360*/  CS2R R22, SRZ ;  /* 0x0000000000167805 */ /* 0x008fc8000001ff00 */
[----:B------:R-:W3:Y:S01]  /*0370*/  @P4 LDG.E.EL.128 R16, desc[UR6][R30.64] ;  /* 0x000000061e104981 */ /* 0x000ee2000c2e1d00 */
[----:B0-----:R-:W0:Y:S03]  /*0380*/  LDC.64 R28, c[0x0][0x220] ;  /* 0x00008800ff1c7b82 */ /* 0x001e260000000a00 */
[----:B------:R-:W2:Y:S01]  /*0390*/  @!P0 LDG.E.EL.128 R20, desc[UR6][R26.64] ;  /* 0x000000061a148981 */ /* 0x000ea2000c2e1d00 */
[----:B0-----:R-:W-:-:S04]  /*03a0*/  IMAD.WIDE R28, R24, 0x4, R28 ;  /* 0x00000004181c7825 */ /* 0x001fc800078e021c */
[C---:B--2---:R-:W-:Y:S01]  /*03b0*/  FADD R4, -R20.reuse, R4 ;  /* 0x0000000414047221 */ /* 0x044fe20000000100 */
[C---:B------:R-:W-:Y:S01]  /*03c0*/  FADD R25, -R20.reuse, R8 ;  /* 0x0000000814197221 */ /* 0x040fe20000000100 */
[C---:B----4-:R-:W-:Y:S01]  /*03d0*/  FADD R12, -R20.reuse, R12 ;  /* 0x0000000c140c7221 */ /* 0x050fe20000000100 */
[----:B---3--:R-:W-:Y:S01]  /*03e0*/  FADD R16, -R20, R16 ;  /* 0x0000001014107221 */ /* 0x008fe20000000100 */
[C---:B------:R-:W-:Y:S01]  /*03f0*/  FADD R5, -R21.reuse, R5 ;  /* 0x0000000515057221 */ /* 0x040fe20000000100 */
[C---:B------:R-:W-:Y:S01]  /*0400*/  FADD R20, -R21.reuse, R9 ;  /* 0x0000000915147221 */ /* 0x040fe20000000100 */
[C---:B------:R-:W-:Y:S01]  /*0410*/  FADD R13, -R21.reuse, R13 ;  /* 0x0000000d150d7221 */ /* 0x040fe20000000100 */
[----:B------:R-:W-:Y:S01]  /*0420*/  FADD R17, -R21, R17 ;  /* 0x0000001115117221 */ /* 0x000fe20000000100 */
[C---:B------:R-:W-:Y:S01]  /*0430*/  FADD R6, -R22.reuse, R6 ;  /* 0x0000000616067221 */ /* 0x040fe20000000100 */
[C---:B------:R-:W-:Y:S01]  /*0440*/  FADD R21, -R22.reuse, R10 ;  /* 0x0000000a16157221 */ /* 0x040fe20000000100 */
[C---:B------:R-:W-:Y:S01]  /*0450*/  FADD R14, -R22.reuse, R14 ;  /* 0x0000000e160e7221 */ /* 0x040fe20000000100 */
[----:B------:R-:W-:Y:S01]  /*0460*/  FADD R18, -R22, R18 ;  /* 0x0000001216127221 */ /* 0x000fe20000000100 */
[----:B------:R-:W-:Y:S01]  /*0470*/  FADD R22, -R23, R11 ;  /* 0x0000000b17167221 */ /* 0x000fe20000000100 */
[----:B------:R-:W-:-:S02]  /*0480*/  CS2R R8, SRZ ;  /* 0x0000000000087805 */ /* 0x000fc4000001ff00 */
[----:B------:R-:W-:-:S06]  /*0490*/  CS2R R10, SRZ ;  /* 0x00000000000a7805 */ /* 0x000fcc000001ff00 */
[----:B------:R-:W2:Y:S01]  /*04a0*/  @!P0 LDG.E.EL.128 R8, desc[UR6][R28.64] ;  /* 0x000000061c088981 */ /* 0x000ea2000c2e1d00 */
[C---:B------:R-:W-:Y:S01]  /*04b0*/  FADD R26, -R23.reuse, R7 ;  /* 0x00000007171a7221 */ /* 0x040fe20000000100 */
[C---:B------:R-:W-:Y:S01]  /*04c0*/  FADD R7, -R23.reuse, R15 ;  /* 0x0000000f17077221 */ /* 0x040fe20000000100 */
[----:B------:R-:W-:Y:S01]  /*04d0*/  FADD R23, -R23, R19 ;  /* 0x0000001317177221 */ /* 0x000fe20000000100 */
[----:B--2---:R-:W-:-:S04]  /*04e0*/  FADD R30, R8, 9.9999997473787516356e-06 ;  /* 0x3727c5ac081e7421 */ /* 0x004fc80000000000 */
[----:B------:R0:W1:Y:S01]  /*04f0*/  MUFU.SQRT R8, R30 ;  /* 0x0000001e00087308 */ /* 0x0000620000002000 */
[----:B------:R-:W-:Y:S01]  /*0500*/  FADD R19, R10, 9.9999997473787516356e-06 ;  /* 0x3727c5ac0a137421 */ /* 0x000fe20000000000 */
[----:B------:R-:W-:Y:S01]  /*0510*/  FADD R9, R9, 9.9999997473787516356e-06 ;  /* 0x3727c5ac09097421 */ /* 0x000fe20000000000 */
[----:B------:R-:W-:-:S05]  /*0520*/  FADD R11, R11, 9.9999997473787516356e-06 ;  /* 0x3727c5ac0b0b7421 */ /* 0x000fca0000000000 */
[----:B------:R-:W2:Y:S01]  /*0530*/  MUFU.SQRT R15, R9 ;  /* 0x00000009000f7308 */ /* 0x000ea20000002000 */
[----:B0-----:R-:W0:Y:S07]  /*0540*/  LDC.64 R30, c[0x0][0x230] ;  /* 0x00008c00ff1e7b82 */ /* 0x001e2e0000000a00 */
[----:B------:R-:W3:Y:S01]  /*0550*/  MUFU.SQRT R19, R19 ;  /* 0x0000001300137308 */ /* 0x000ee20000002000 */
[C---:B-1----:R-:W-:Y:S02]  /*0560*/  FSETP.GT.AND P6, PT, R8.reuse, 8.50705917302346158658e+37, PT ;  /* 0x7e8000000800780b */ /* 0x042fe40003fc4000 */
[----:B------:R-:W-:-:S05]  /*0570*/  FSETP.GEU.AND P1, PT, R8, 1.175494350822287508e-38, PT ;  /* 0x008000000800780b */ /* 0x000fca0003f2e000 */
[----:B------:R-:W1:Y:S01]  /*0580*/  MUFU.SQRT R27, R11 ;  /* 0x0000000b001b7308 */ /* 0x000e620000002000 */
[----:B------:R-:W-:Y:S01]  /*0590*/  IMAD.MOV.U32 R10, RZ, RZ, 0x3e800000 ;  /* 0x3e800000ff0a7424 */ /* 0x000fe200078e00ff */
[----:B--2---:R-:W-:-:S04]  /*05a0*/  FSETP.GT.AND P2, PT, R15, 8.50705917302346158658e+37, PT ;  /* 0x7e8000000f00780b */ /* 0x004fc80003f44000 */
[----:B------:R-:W-:Y:S01]  /*05b0*/  FSEL R28, R10, 1, P6 ;  /* 0x3f8000000a1c7808 */ /* 0x000fe20003000000 */
[----:B------:R-:W-:Y:S01]  /*05c0*/  @P6 FMUL R8, R8, 0.25 ;  /* 0x3e80000008086820 */ /* 0x000fe20000400000 */
[----:B---3--:R-:W-:Y:S02]  /*05d0*/  FSETP.GT.AND P4, PT, R19, 8.50705917302346158658e+37, PT ;  /* 0x7e8000001300780b */ /* 0x008fe40003f84000 */
[----:B------:R-:W-:Y:S01]  /*05e0*/  FSETP.GEU.AND P3, PT, R15, 1.175494350822287508e-38, PT ;  /* 0x008000000f00780b */ /* 0x000fe20003f6e000 */
[----:B------:R-:W-:Y:S01]  /*05f0*/  @!P1 FMUL R8, R8, 16777216 ;  /* 0x4b80000008089820 */ /* 0x000fe20000400000 */
[----:B------:R-:W-:Y:S02]  /*0600*/  FSETP.GEU.AND P5, PT, R19, 1.175494350822287508e-38, PT ;  /* 0x008000001300780b */ /* 0x000fe40003fae000 */
[C---:B-1----:R-:W-:Y:S01]  /*0610*/  FSETP.GT.AND P6, PT, R27.reuse, 8.50705917302346158658e+37, PT ;  /* 0x7e8000001b00780b */ /* 0x042fe20003fc4000 */
[----:B------:R-:W-:Y:S01]  /*0620*/  @!P1 FMUL R28, R28, 16777216 ;  /* 0x4b8000001c1c9820 */ /* 0x000fe20000400000 */
[----:B------:R-:W-:Y:S01]  /*0630*/  FSETP.GEU.AND P1, PT, R27, 1.175494350822287508e-38, PT ;  /* 0x008000001b00780b */ /* 0x000fe20003f2e000 */
[----:B------:R-:W1:Y:S01]  /*0640*/  MUFU.RCP R9, R8 ;  /* 0x0000000800097308 */ /* 0x000e620000001000 */
[----:B------:R-:W-:-:S03]  /*0650*/  @P2 FMUL R15, R15, 0.25 ;  /* 0x3e8000000f0f2820 */ /* 0x000fc60000400000 */
[----:B------:R-:W-:Y:S02]  /*0660*/  @P4 FMUL R19, R19, 0.25 ;  /* 0x3e80000013134820 */ /* 0x000fe40000400000 */
[----:B------:R-:W-:Y:S02]  /*0670*/  @!P3 FMUL R15, R15, 16777216 ;  /* 0x4b8000000f0fb820 */ /* 0x000fe40000400000 */
[----:B------:R-:W-:Y:S02]  /*0680*/  @!P5 FMUL R19, R19, 16777216 ;  /* 0x4b8000001313d820 */ /* 0x000fe40000400000 */
[----:B------:R-:W-:-:S04]  /*0690*/  @P6 FMUL R27, R27, 0.25 ;  /* 0x3e8000001b1b6820 */ /* 0x000fc80000400000 */
[----:B------:R-:W-:Y:S01]  /*06a0*/  @!P1 FMUL R27, R27, 16777216 ;  /* 0x4b8000001b1b9820 */ /* 0x000fe20000400000 */
[----:B------:R-:W2:Y:S01]  /*06b0*/  MUFU.RCP R15, R15 ;  /* 0x0000000f000f7308 */ /* 0x000ea20000001000 */
[----:B-1----:R-:W-:Y:S01]  /*06c0*/  FMUL R9, R9, R28 ;  /* 0x0000001c09097220 */ /* 0x002fe20000400000 */
[----:B------:R-:W-:-:S06]  /*06d0*/  FSEL R8, R10, 1, P2 ;  /* 0x3f8000000a087808 */ /* 0x000fcc0001000000 */
[----:B------:R-:W1:Y:S01]  /*06e0*/  MUFU.RCP R19, R19 ;  /* 0x0000001300137308 */ /* 0x000e620000001000 */
[C---:B------:R-:W-:Y:S02]  /*06f0*/  FSEL R28, R10.reuse, 1, P4 ;  /* 0x3f8000000a1c7808 */ /* 0x040fe40002000000 */
[----:B------:R-:W-:-:S05]  /*0700*/  FSEL R10, R10, 1, P6 ;  /* 0x3f8000000a0a7808 */ /* 0x000fca0003000000 */
[----:B------:R-:W3:Y:S01]  /*0710*/  MUFU.RCP R27, R27 ;  /* 0x0000001b001b7308 */ /* 0x000ee20000001000 */
[----:B------:R-:W-:Y:S01]  /*0720*/  @!P3 FMUL R8, R8, 16777216 ;  /* 0x4b8000000808b820 */ /* 0x000fe20000400000 */
[----:B------:R-:W-:Y:S01]  /*0730*/  @!P5 FMUL R28, R28, 16777216 ;  /* 0x4b8000001c1cd820 */ /* 0x000fe20000400000 */
[----:B------:R-:W-:Y:S02]  /*0740*/  @!P1 FMUL R10, R10, 16777216 ;  /* 0x4b8000000a0a9820 */ /* 0x000fe40000400000 */
[----:B--2---:R-:W-:Y:S01]  /*0750*/  FMUL R8, R15, R8 ;  /* 0x000000080f087220 */ /* 0x004fe20000400000 */
[----:B-1----:R-:W-:Y:S01]  /*0760*/  FMUL R15, R19, R28 ;  /* 0x0000001c130f7220 */ /* 0x002fe20000400000 */
[----:B---3--:R-:W-:Y:S02]  /*0770*/  FMUL R19, R27, R10 ;  /* 0x0000000a1b137220 */ /* 0x008fe40000400000 */
[----:B------:R-:W1:Y:S01]  /*0780*/  LDC.64 R10, c[0x0][0x228] ;  /* 0x00008a00ff0a7b82 */ /* 0x000e620000000a00 */
[C---:B------:R-:W-:Y:S01]  /*0790*/  FMUL R27, R8.reuse, R13 ;  /* 0x0000000d081b7220 */ /* 0x040fe20000400000 */
[C---:B------:R-:W-:Y:S01]  /*07a0*/  FMUL R28, R9.reuse, R12 ;  /* 0x0000000c091c7220 */ /* 0x040fe20000400000 */
[C---:B------:R-:W-:Y:S01]  /*07b0*/  FMUL R17, R8.reuse, R17 ;  /* 0x0000001108117220 */ /* 0x040fe20000400000 */
[C---:B------:R-:W-:Y:S01]  /*07c0*/  FMUL R20, R8.reuse, R20 ;  /* 0x0000001408147220 */ /* 0x040fe20000400000 */
[----:B------:R-:W-:Y:S01]  /*07d0*/  FMUL R5, R8, R5 ;  /* 0x0000000508057220 */ /* 0x000fe20000400000 */
[C---:B------:R-:W-:Y:S01]  /*07e0*/  FMUL R16, R9.reuse, R16 ;  /* 0x0000001009107220 */ /* 0x040fe20000400000 */
[C---:B------:R-:W-:Y:S01]  /*07f0*/  FMUL R25, R9.reuse, R25 ;  /* 0x0000001909197220 */ /* 0x040fe20000400000 */
[----:B------:R-:W-:Y:S01]  /*0800*/  FMUL R4, R9, R4 ;  /* 0x0000000409047220 */ /* 0x000fe20000400000 */
[----:B------:R-:W-:Y:S01]  /*0810*/  CS2R R8, SRZ ;  /* 0x0000000000087805 */ /* 0x000fe2000001ff00 */
[C---:B------:R-:W-:Y:S01]  /*0820*/  FMUL R23, R19.reuse, R23 ;  /* 0x0000001713177220 */ /* 0x040fe20000400000 */
[C---:B------:R-:W-:Y:S01]  /*0830*/  FMUL R7, R19.reuse, R7 ;  /* 0x0000000713077220 */ /* 0x040fe20000400000 */
[C---:B------:R-:W-:Y:S01]  /*0840*/  FMUL R22, R19.reuse, R22 ;  /* 0x0000001613167220 */ /* 0x040fe20000400000 */
[----:B------:R-:W-:Y:S01]  /*0850*/  FMUL R19, R19, R26 ;  /* 0x0000001a13137220 */ /* 0x000fe20000400000 */
[C---:B------:R-:W-:Y:S01]  /*0860*/  FMUL R18, R15.reuse, R18 ;  /* 0x000000120f127220 */ /* 0x040fe20000400000 */
[C---:B------:R-:W-:Y:S01]  /*0870*/  FMUL R26, R15.reuse, R14 ;  /* 0x0000000e0f1a7220 */ /* 0x040fe20000400000 */
[C---:B------:R-:W-:Y:S01]  /*0880*/  FMUL R21, R15.reuse, R21 ;  /* 0x000000150f157220 */ /* 0x040fe20000400000 */
[----:B------:R-:W-:Y:S01]  /*0890*/  FMUL R6, R15, R6 ;  /* 0x000000060f067220 */ /* 0x000fe20000400000 */
[----:B-1----:R-:W-:Y:S01]  /*08a0*/  IMAD.WIDE R12, R24, 0x4, R10 ;  /* 0x00000004180c7825 */ /* 0x002fe200078e020a */
[----:B------:R-:W-:-:S02]  /*08b0*/  CS2R R10, SRZ ;  /* 0x00000000000a7805 */ /* 0x000fc4000001ff00 */
[----:B------:R-:W-:Y:S01]  /*08c0*/  CS2R R14, SRZ ;  /* 0x00000000000e7805 */ /* 0x000fe2000001ff00 */
[----:B0-----:R-:W-:-:S03]  /*08d0*/  IMAD.WIDE R30, R24, 0x4, R30 ;  /* 0x00000004181e7825 */ /* 0x001fc600078e021e */
[----:B------:R0:W2:Y:S02]  /*08e0*/  @!P0 LDG.E.EL.128 R8, desc[UR6][R12.64] ;  /* 0x000000060c088981 */ /* 0x0000a4000c2e1d00 */
[----:B0-----:R-:W-:-:S06]  /*08f0*/  CS2R R12, SRZ ;  /* 0x00000000000c7805 */ /* 0x001fcc000001ff00 */
[----:B------:R-:W2:Y:S01]  /*0900*/  @!P0 LDG.E.EL.128 R12, desc[UR6][R30.64] ;  /* 0x000000061e0c8981 */ /* 0x000ea2000c2e1d00 */
[----:B------:R-:W0:Y:S01]  /*0910*/  S2UR UR5, SR_CgaCtaId ;  /* 0x00000000000579c3 */ /* 0x000e220000008800 */
[----:B------:R-:W-:-:S04]  /*0920*/  ISETP.GE.AND P0, PT, R0, 0x400, PT ;  /* 0x000004000000780c */ /* 0x000fc80003f06270 */
[----:B------:R-:W-:Y:S01]  /*0930*/  ISETP.LT.AND P3, PT, R3, 0x100, !P0 ;  /* 0x000001000300780c */ /* 0x000fe20004761270 */
[----:B------:R-:W-:Y:S02]  /*0940*/  UMOV UR4, 0x400 ;  /* 0x0000040000047882 */ /* 0x000fe40000000000 */
[----:B0-----:R-:W-:Y:S01]  /*0950*/  UPRMT UR4, UR5, 0x654, UR4 ;  /* 0x0000065405047896 */ /* 0x001fe20008000004 */
[-CC-:B--2---:R-:W-:Y:S01]  /*0960*/  FFMA R4, R4, R8.reuse, R12.reuse ;  /* 0x0000000804047223 */ /* 0x184fe2000000000c */
[-CC-:B------:R-:W-:Y:S01]  /*0970*/  FFMA R25, R25, R8.reuse, R12.reuse ;  /* 0x0000000819197223 */ /* 0x180fe2000000000c */
[-CC-:B------:R-:W-:Y:S01]  /*0980*/  FFMA R28, R28, R8.reuse, R12.reuse ;  /* 0x000000081c1c7223 */ /* 0x180fe2000000000c */
[----:B------:R-:W-:Y:S01]  /*0990*/  FFMA R16, R16, R8, R12 ;  /* 0x0000000810107223 */ /* 0x000fe2000000000c */
[----:B------:R-:W-:-:S04]  /*09a0*/  SHF.R.S32.HI R12, RZ, 0x1f, R3 ;  /* 0x0000001fff0c7819 */ /* 0x000fc80000011403 */
[----:B------:R-:W-:-:S04]  /*09b0*/  LEA.HI R12, R12, R3, RZ, 0x6 ;  /* 0x000000030c0c7211 */ /* 0x000fc800078f30ff */
[C---:B------:R-:W-:Y:S01]  /*09c0*/  LOP3.LUT R24, R12.reuse, 0x3fffc0, RZ, 0xc0, !PT ;  /* 0x003fffc00c187812 */ /* 0x040fe200078ec0ff */
[----:B------:R-:W-:Y:S02]  /*09d0*/  IMAD.SHL.U32 R12, R12, 0x1000, RZ ;  /* 0x000010000c0c7824 */ /* 0x000fe400078e00ff */
[----:B------:R-:W-:Y:S02]  /*09e0*/  FFMA R8, R5, R9, R13 ;  /* 0x0000000905087223 */ /* 0x000fe4000000000d */
[----:B------:R-:W-:Y:S01]  /*09f0*/  IMAD.IADD R5, R3, 0x1, -R24 ;  /* 0x0000000103057824 */ /* 0x000fe200078e0a18 */
[----:B------:R-:W-:-:S03]  /*0a00*/  LOP3.LUT R12, R12, 0xfffc0000, RZ, 0xc0, !PT ;  /* 0xfffc00000c0c7812 */ /* 0x000fc600078ec0ff */
[----:B------:R-:W-:Y:S02]  /*0a10*/  IMAD R5, R5, 0x400, R0 ;  /* 0x0000040005057824 */ /* 0x000fe400078e0200 */
[-CC-:B------:R-:W-:Y:S01]  /*0a20*/  FFMA R20, R20, R9.reuse, R13.reuse ;  /* 0x0000000914147223 */ /* 0x180fe2000000000d */
[-CC-:B------:R-:W-:Y:S01]  /*0a30*/  FFMA R27, R27, R9.reuse, R13.reuse ;  /* 0x000000091b1b7223 */ /* 0x180fe2000000000d */
[----:B------:R-:W-:Y:S01]  /*0a40*/  FFMA R17, R17, R9, R13 ;  /* 0x0000000911117223 */ /* 0x000fe2000000000d */
[----:B------:R-:W-:Y:S02]  /*0a50*/  IMAD.IADD R5, R5, 0x1, R12 ;  /* 0x0000000105057824 */ /* 0x000fe400078e020c */
[-CC-:B------:R-:W-:Y:S01]  /*0a60*/  FFMA R9, R6, R10.reuse, R14.reuse ;  /* 0x0000000a06097223 */ /* 0x180fe2000000000e */
[-CC-:B------:R-:W-:Y:S01]  /*0a70*/  FFMA R12, R21, R10.reuse, R14.reuse ;  /* 0x0000000a150c7223 */ /* 0x180fe2000000000e */
[-CC-:B------:R-:W-:Y:S01]  /*0a80*/  FFMA R26, R26, R10.reuse, R14.reuse ;  /* 0x0000000a1a1a7223 */ /* 0x180fe2000000000e */
[----:B------:R-:W-:Y:S01]  /*0a90*/  FFMA R18, R18, R10, R14 ;  /* 0x0000000a12127223 */ /* 0x000fe2000000000e */
[-CC-:B------:R-:W-:Y:S01]  /*0aa0*/  FFMA R19, R19, R11.reuse, R15.reuse ;  /* 0x0000000b13137223 */ /* 0x180fe2000000000f */
[-CC-:B------:R-:W-:Y:S01]  /*0ab0*/  FFMA R22, R22, R11.reuse, R15.reuse ;  /* 0x0000000b16167223 */ /* 0x180fe2000000000f */
[-CC-:B------:R-:W-:Y:S01]  /*0ac0*/  FFMA R10, R7, R11.reuse, R15.reuse ;  /* 0x0000000b070a7223 */ /* 0x180fe2000000000f */
[----:B------:R-:W-:Y:S01]  /*0ad0*/  FFMA R23, R23, R11, R15 ;  /* 0x0000000b17177223 */ /* 0x000fe2000000000f */
[C---:B------:R-:W-:Y:S01]  /*0ae0*/  LOP3.LUT R6, R3.reuse, 0x8, RZ, 0xfc, !PT ;  /* 0x0000000803067812 */ /* 0x040fe200078efcff */
[----:B------:R-:W0:Y:S01]  /*0af0*/  S2R R11, SR_TID.X ;  /* 0x00000000000b7919 */ /* 0x000e220000002100 */
[----:B------:R-:W-:-:S02]  /*0b00*/  LOP3.LUT R13, R3, 0x4, RZ, 0xfc, !PT ;  /* 0x00000004030d7812 */ /* 0x000fc400078efcff */
[----:B------:R-:W-:Y:S02]  /*0b10*/  SHF.R.S32.HI R7, RZ, 0x1f, R6 ;  /* 0x0000001fff077819 */ /* 0x000fe40000011406 */
[----:B------:R-:W-:Y:S02]  /*0b20*/  SHF.R.S32.HI R14, RZ, 0x1f, R13 ;  /* 0x0000001fff0e7819 */ /* 0x000fe4000001140d */
[----:B------:R-:W-:Y:S02]  /*0b30*/  LEA.HI R7, R7, R6, RZ, 0x6 ;  /* 0x0000000607077211 */ /* 0x000fe400078f30ff */
[----:B------:R-:W-:Y:S02]  /*0b40*/  LEA.HI R14, R14, R13, RZ, 0x6 ;  /* 0x0000000d0e0e7211 */ /* 0x000fe400078f30ff */
[----:B------:R-:W-:Y:S02]  /*0b50*/  LOP3.LUT R15, R7, 0x3fffc0, RZ, 0xc0, !PT ;  /* 0x003fffc0070f7812 */ /* 0x000fe400078ec0ff */
[----:B------:R-:W-:-:S03]  /*0b60*/  ISETP.LT.AND P1, PT, R6, 0x100, !P0 ;  /* 0x000001000600780c */ /* 0x000fc60004721270 */
[----:B------:R-:W-:Y:S01]  /*0b70*/  IMAD.IADD R15, R6, 0x1, -R15 ;  /* 0x00000001060f7824 */ /* 0x000fe200078e0a0f */
[C---:B------:R-:W-:Y:S01]  /*0b80*/  LOP3.LUT R6, R14.reuse, 0x3fffc0, RZ, 0xc0, !PT ;  /* 0x003fffc00e067812 */ /* 0x040fe200078ec0ff */
[----:B------:R-:W-:Y:S01]  /*0b90*/  IMAD.SHL.U32 R7, R7, 0x1000, RZ ;  /* 0x0000100007077824 */ /* 0x000fe200078e00ff */
[C---:B------:R-:W-:Y:S01]  /*0ba0*/  ISETP.LT.AND P2, PT, R13.reuse, 0x100, !P0 ;  /* 0x000001000d00780c */ /* 0x040fe20004741270 */
[----:B------:R-:W-:Y:S02]  /*0bb0*/  IMAD.SHL.U32 R14, R14, 0x1000, RZ ;  /* 0x000010000e0e7824 */ /* 0x000fe400078e00ff */
[----:B------:R-:W-:Y:S01]  /*0bc0*/  IMAD.IADD R13, R13, 0x1, -R6 ;  /* 0x000000010d0d7824 */ /* 0x000fe200078e0a06 */
[----:B------:R-:W-:Y:S01]  /*0bd0*/  LOP3.LUT R6, R7, 0xfffc0000, RZ, 0xc0, !PT ;  /* 0xfffc000007067812 */ /* 0x000fe200078ec0ff */
[--C-:B------:R-:W-:Y:S01]  /*0be0*/  IMAD R7, R15, 0x400, R0.reuse ;  /* 0x000004000f077824 */ /* 0x100fe200078e0200 */
[----:B------:R-:W-:Y:S01]  /*0bf0*/  LOP3.LUT R14, R14, 0xfffc0000, RZ, 0xc0, !PT ;  /* 0xfffc00000e0e7812 */ /* 0x000fe200078ec0ff */
[----:B------:R-:W-:Y:S01]  /*0c00*/  IMAD R13, R13, 0x400, R0 ;  /* 0x000004000d0d7824 */ /* 0x000fe200078e0200 */
[----:B------:R-:W-:Y:S01]  /*0c10*/  LOP3.LUT R3, R3, 0xc, RZ, 0xfc, !PT ;  /* 0x0000000c03037812 */ /* 0x000fe200078efcff */
[----:B------:R-:W-:-:S02]  /*0c20*/  IMAD.IADD R7, R7, 0x1, R6 ;  /* 0x0000000107077824 */ /* 0x000fc400078e0206 */
[----:B------:R-:W-:Y:S01]  /*0c30*/  IMAD.IADD R21, R13, 0x1, R14 ;  /* 0x000000010d157824 */ /* 0x000fe200078e020e */
[----:B------:R-:W-:Y:S01]  /*0c40*/  SHF.R.S32.HI R6, RZ, 0x1f, R3 ;  /* 0x0000001fff067819 */ /* 0x000fe20000011403 */
[----:B0-----:R-:W-:-:S03]  /*0c50*/  IMAD.SHL.U32 R13, R11, 0x400, RZ ;  /* 0x000004000b0d7824 */ /* 0x001fc600078e00ff */
[----:B------:R-:W-:Y:S02]  /*0c60*/  LEA.HI R6, R6, R3, RZ, 0x6 ;  /* 0x0000000306067211 */ /* 0x000fe400078f30ff */
[----:B------:R-:W-:Y:S02]  /*0c70*/  LOP3.LUT R13, R13, 0xc00, RZ, 0xc0, !PT ;  /* 0x00000c000d0d7812 */ /* 0x000fe400078ec0ff */
[----:B------:R-:W-:Y:S02]  /*0c80*/  LOP3.LUT R14, R6, 0x3fffc0, RZ, 0xc0, !PT ;  /* 0x003fffc0060e7812 */ /* 0x000fe400078ec0ff */
[C---:B------:R-:W-:Y:S02]  /*0c90*/  LOP3.LUT R2, R13.reuse, R2, RZ, 0xfc, !PT ;  /* 0x000000020d027212 */ /* 0x040fe400078efcff */
[----:B------:R-:W-:Y:S02]  /*0ca0*/  LEA.HI R15, R13, UR4, RZ, 0x1a ;  /* 0x000000040d0f7c11 */ /* 0x000fe4000f8fd0ff */
[----:B------:R-:W-:-:S02]  /*0cb0*/  FSETP.GEU.AND P4, PT, R4, RZ, PT ;  /* 0x000000ff0400720b */ /* 0x000fc40003f8e000 */
[C---:B------:R-:W-:Y:S01]  /*0cc0*/  ISETP.LT.AND P0, PT, R3.reuse, 0x100, !P0 ;  /* 0x000001000300780c */ /* 0x040fe20004701270 */
[----:B------:R-:W-:Y:S02]  /*0cd0*/  IMAD.IADD R3, R3, 0x1, -R14 ;  /* 0x0000000103037824 */ /* 0x000fe400078e0a0e */
[----:B------:R-:W-:Y:S01]  /*0ce0*/  IMAD R14, R2, 0x4, R15 ;  /* 0x00000004020e7824 */ /* 0x000fe200078e020f */
[----:B------:R-:W-:Y:S02]  /*0cf0*/  FSEL R15, R4, RZ, P4 ;  /* 0x000000ff040f7208 */ /* 0x000fe40002000000 */
[----:B------:R-:W-:Y:S02]  /*0d00*/  LOP3.LUT R4, R13, 0x100, RZ, 0xfc, !PT ;  /* 0x000001000d047812 */ /* 0x000fe400078efcff */
[----:B------:R-:W-:Y:S02]  /*0d10*/  FSETP.GEU.AND P4, PT, R8, RZ, PT ;  /* 0x000000ff0800720b */ /* 0x000fe40003f8e000 */
[----:B------:R-:W-:-:S05]  /*0d20*/  LEA.HI R29, R4, UR4, RZ, 0x1a ;  /* 0x00000004041d7c11 */ /* 0x000fca000f8fd0ff */
[----:B------:R-:W-:Y:S01]  /*0d30*/  IMAD R4, R2, 0x4, R29 ;  /* 0x0000000402047824 */ /* 0x000fe200078e021d */
[----:B------:R-:W-:Y:S02]  /*0d40*/  FSEL R29, R8, RZ, P4 ;  /* 0x000000ff081d7208 */ /* 0x000fe40002000000 */
[C---:B------:R-:W-:Y:S02]  /*0d50*/  LOP3.LUT R8, R13.reuse, 0x200, RZ, 0xfc, !PT ;  /* 0x000002000d087812 */ /* 0x040fe400078efcff */
[----:B------:R-:W-:Y:S02]  /*0d60*/  LOP3.LUT R24, R13, 0x300, RZ, 0xfc, !PT ;  /* 0x000003000d187812 */ /* 0x000fe400078efcff */
[----:B------:R-:W-:Y:S02]  /*0d70*/  LEA.HI R13, R8, UR4, RZ, 0x1a ;  /* 0x00000004080d7c11 */ /* 0x000fe4000f8fd0ff */
[----:B------:R-:W-:-:S03]  /*0d80*/  FSETP.GEU.AND P4, PT, R9, RZ, PT ;  /* 0x000000ff0900720b */ /* 0x000fc60003f8e000 */
[----:B------:R-:W-:Y:S01]  /*0d90*/  IMAD R8, R2, 0x4, R13 ;  /* 0x0000000402087824 */ /* 0x000fe200078e020d */
[----:B------:R-:W-:Y:S02]  /*0da0*/  FSEL R13, R9, RZ, P4 ;  /* 0x000000ff090d7208 */ /* 0x000fe40002000000 */
[----:B------:R-:W-:Y:S01]  /*0db0*/  FSETP.GEU.AND P4, PT, R12, RZ, PT ;  /* 0x000000ff0c00720b */ /* 0x000fe20003f8e000 */
[----:B------:R0:W-:Y:S04]  /*0dc0*/  STS [R14], R15 ;  /* 0x0000000f0e007388 */ /* 0x0001e80000000800 */
[----:B------:R1:W-:Y:S01]  /*0dd0*/  STS [R4+0x400], R29 ;  /* 0x0004001d04007388 */ /* 0x0003e20000000800 */
[----:B0-----:R-:W-:Y:S02]  /*0de0*/  LEA.HI R15, R24, UR4, RZ, 0x1a ;  /* 0x00000004180f7c11 */ /* 0x001fe4000f8fd0ff */
[----:B-1----:R-:W-:-:S02]  /*0df0*/  FSEL R29, R12, RZ, P4 ;  /* 0x000000ff0c1d7208 */ /* 0x002fc40002000000 */
[----:B------:R-:W-:Y:S01]  /*0e00*/  FSETP.GEU.AND P4, PT, R20, RZ, PT ;  /* 0x000000ff1400720b */ /* 0x000fe20003f8e000 */
[----:B------:R-:W-:Y:S01]  /*0e10*/  IMAD R9, R2, 0x4, R15 ;  /* 0x0000000402097824 */ /* 0x000fe200078e020f */
[----:B------:R-:W-:Y:S02]  /*0e20*/  FSETP.GEU.AND P5, PT, R19, RZ, PT ;  /* 0x000000ff1300720b */ /* 0x000fe40003fae000 */
[----:B------:R-:W-:Y:S02]  /*0e30*/  FSEL R15, R20, RZ, P4 ;  /* 0x000000ff140f7208 */ /* 0x000fe40002000000 */
[----:B------:R-:W-:Y:S01]  /*0e40*/  FSETP.GEU.AND P4, PT, R28, RZ, PT ;  /* 0x000000ff1c00720b */ /* 0x000fe20003f8e000 */
[----:B------:R0:W-:Y:S01]  /*0e50*/  STS [R8+0x800], R13 ;  /* 0x0008000d08007388 */ /* 0x0001e20000000800 */
[----:B------:R-:W-:Y:S02]  /*0e60*/  FSETP.GEU.AND P6, PT, R25, RZ, PT ;  /* 0x000000ff1900720b */ /* 0x000fe40003fce000 */
[----:B------:R-:W-:-:S02]  /*0e70*/  FSEL R2, R19, RZ, P5 ;  /* 0x000000ff13027208 */ /* 0x000fc40002800000 */
[----:B------:R-:W-:Y:S02]  /*0e80*/  FSETP.GEU.AND P5, PT, R22, RZ, PT ;  /* 0x000000ff1600720b */ /* 0x000fe40003fae000 */
[----:B------:R-:W-:Y:S02]  /*0e90*/  FSEL R25, R25, RZ, P6 ;  /* 0x000000ff19197208 */ /* 0x000fe40003000000 */
[----:B0-----:R-:W-:Y:S02]  /*0ea0*/  FSEL R13, R28, RZ, P4 ;  /* 0x000000ff1c0d7208 */ /* 0x001fe40002000000 */
[----:B------:R-:W-:Y:S02]  /*0eb0*/  FSETP.GEU.AND P4, PT, R27, RZ, PT ;  /* 0x000000ff1b00720b */ /* 0x000fe40003f8e000 */
[----:B------:R-:W-:Y:S02]  /*0ec0*/  FSEL R22, R22, RZ, P5 ;  /* 0x000000ff16167208 */ /* 0x000fe40002800000 */
[----:B------:R-:W-:Y:S01]  /*0ed0*/  FSETP.GEU.AND P6, PT, R26, RZ, PT ;  /* 0x000000ff1a00720b */ /* 0x000fe20003fce000 */
[----:B------:R-:W-:Y:S01]  /*0ee0*/  STS [R9+0xc00], R2 ;  /* 0x000c000209007388 */ /* 0x000fe20000000800 */
[----:B------:R-:W-:-:S02]  /*0ef0*/  FSETP.GEU.AND P5, PT, R10, RZ, PT ;  /* 0x000000ff0a00720b */ /* 0x000fc40003fae000 */
[----:B------:R-:W-:Y:S01]  /*0f00*/  FSEL R27, R27, RZ, P4 ;  /* 0x000000ff1b1b7208 */ /* 0x000fe20002000000 */
[----:B------:R-:W-:Y:S01]  /*0f10*/  STS [R14+0x100], R25 ;  /* 0x000100190e007388 */ /* 0x000fe20000000800 */
[----:B------:R-:W-:Y:S02]  /*0f20*/  FSETP.GEU.AND P4, PT, R16, RZ, PT ;  /* 0x000000ff1000720b */ /* 0x000fe40003f8e000 */
[----:B------:R-:W-:Y:S01]  /*0f30*/  FSEL R19, R26, RZ, P6 ;  /* 0x000000ff1a137208 */ /* 0x000fe20003000000 */
[----:B------:R0:W-:Y:S01]  /*0f40*/  STS [R4+0x500], R15 ;  /* 0x0005000f04007388 */ /* 0x0001e20000000800 */
[----:B------:R-:W-:Y:S02]  /*0f50*/  FSETP.GEU.AND P6, PT, R17, RZ, PT ;  /* 0x000000ff1100720b */ /* 0x000fe40003fce000 */
[----:B------:R-:W-:Y:S01]  /*0f60*/  FSEL R10, R10, RZ, P5 ;  /* 0x000000ff0a0a7208 */ /* 0x000fe20002800000 */
[----:B------:R-:W-:Y:S01]  /*0f70*/  STS [R8+0x900], R29 ;  /* 0x0009001d08007388 */ /* 0x000fe20000000800 */
[----:B------:R-:W-:-:S03]  /*0f80*/  FSETP.GEU.AND P5, PT, R18, RZ, PT ;  /* 0x000000ff1200720b */ /* 0x000fc60003fae000 */
[----:B------:R-:W-:Y:S01]  /*0f90*/  STS [R9+0xd00], R22 ;  /* 0x000d001609007388 */ /* 0x000fe20000000800 */
[----:B0-----:R-:W-:-:S03]  /*0fa0*/  FSEL R15, R16, RZ, P4 ;  /* 0x000000ff100f7208 */ /* 0x001fc60002000000 */
[----:B------:R-:W-:Y:S01]  /*0fb0*/  STS [R14+0x200], R13 ;  /* 0x0002000d0e007388 */ /* 0x000fe20000000800 */
[----:B------:R-:W-:Y:S01]  /*0fc0*/  FSETP.GEU.AND P4, PT, R23, RZ, PT ;  /* 0x000000ff1700720b */ /* 0x000fe20003f8e000 */
[----:B------:R-:W-:Y:S01]  /*0fd0*/  IMAD.SHL.U32 R25, R11, 0x4, RZ ;  /* 0x000000040b197824 */ /* 0x000fe200078e00ff */
[----:B------:R-:W-:Y:S01]  /*0fe0*/  FSEL R17, R17, RZ, P6 ;  /* 0x000000ff11117208 */ /* 0x000fe20003000000 */
[----:B------:R-:W-:Y:S01]  /*0ff0*/  STS [R4+0x600], R27 ;  /* 0x0006001b04007388 */ /* 0x000fe20000000800 */
[----:B------:R-:W-:-:S03]  /*1000*/  FSEL R11, R18, RZ, P5 ;  /* 0x000000ff120b7208 */ /* 0x000fc60002800000 */
[----:B------:R-:W-:Y:S04]  /*1010*/  STS [R8+0xa00], R19 ;  /* 0x000a001308007388 */ /* 0x000fe80000000800 */
[----:B------:R0:W-:Y:S01]  /*1020*/  STS [R9+0xe00], R10 ;  /* 0x000e000a09007388 */ /* 0x0001e20000000800 */
[----:B------:R-:W-:-:S03]  /*1030*/  LOP3.LUT R2, R25, 0x3fc, RZ, 0xc0, !PT ;  /* 0x000003fc19027812 */ /* 0x000fc600078ec0ff */
[----:B------:R-:W-:Y:S01]  /*1040*/  STS [R14+0x300], R15 ;  /* 0x0003000f0e007388 */ /* 0x000fe20000000800 */
[----:B0-----:R-:W-:-:S03]  /*1050*/  FSEL R10, R23, RZ, P4 ;  /* 0x000000ff170a7208 */ /* 0x001fc60002000000 */
[----:B------:R0:W-:Y:S01]  /*1060*/  STS [R4+0x700], R17 ;  /* 0x0007001104007388 */ /* 0x0001e20000000800 */
[C---:B------:R-:W-:Y:S01]  /*1070*/  LOP3.LUT R12, R2.reuse, 0x400, RZ, 0xfc, !PT ;  /* 0x00000400020c7812 */ /* 0x040fe200078efcff */
[----:B------:R-:W1:Y:S02]  /*1080*/  LDC.64 R22, c[0x0][0x238] ;  /* 0x00008e00ff167b82 */ /* 0x000e640000000a00 */
[----:B------:R2:W-:Y:S04]  /*1090*/  STS [R8+0xb00], R11 ;  /* 0x000b000b08007388 */ /* 0x0005e80000000800 */
[----:B------:R-:W-:Y:S01]  /*10a0*/  STS [R9+0xf00], R10 ;  /* 0x000f000a09007388 */ /* 0x000fe20000000800 */
[----:B------:R-:W-:Y:S02]  /*10b0*/  LOP3.LUT R13, R2, 0x800, RZ, 0xfc, !PT ;  /* 0x00000800020d7812 */ /* 0x000fe400078efcff */
[----:B------:R-:W-:-:S02]  /*10c0*/  SHF.R.U32.HI R16, RZ, 0x8, R25 ;  /* 0x00000008ff107819 */ /* 0x000fc40000011619 */
[----:B------:R-:W-:Y:S02]  /*10d0*/  SHF.R.U32.HI R12, RZ, 0x6, R12 ;  /* 0x00000006ff0c7819 */ /* 0x000fe4000001160c */
[----:B------:R-:W-:Y:S02]  /*10e0*/  SHF.R.U32.HI R13, RZ, 0x6, R13 ;  /* 0x00000006ff0d7819 */ /* 0x000fe4000001160d */
[----:B0-----:R-:W-:Y:S02]  /*10f0*/  SGXT.U32 R4, R16, 0x2 ;  /* 0x000000021004781a */ /* 0x001fe40000000000 */
[----:B------:R-:W-:Y:S02]  /*1100*/  LOP3.LUT R14, R12, 0x1c, RZ, 0xc0, !PT ;  /* 0x0000001c0c0e7812 */ /* 0x000fe400078ec0ff */
[----:B------:R-:W-:Y:S02]  /*1110*/  LOP3.LUT R16, R13, 0x2c, RZ, 0xc0, !PT ;  /* 0x0000002c0d107812 */ /* 0x000fe400078ec0ff */
[----:B------:R-:W-:-:S02]  /*1120*/  LOP3.LUT R12, R4, 0x3fc, R25, 0xf8, !PT ;  /* 0x000003fc040c7812 */ /* 0x000fc400078ef819 */
[----:B------:R-:W-:Y:S01]  /*1130*/  LEA R13, R4, UR4, 0x2 ;  /* 0x00000004040d7c11 */ /* 0x000fe2000f8e10ff */
[----:B------:R-:W-:Y:S01]  /*1140*/  VIADD R15, R14, UR4 ;  /* 0x000000040e0f7c36 */ /* 0x000fe20008000000 */
[----:B--2---:R-:W-:Y:S01]  /*1150*/  LEA R8, R12, UR4, 0x2 ;  /* 0x000000040c087c11 */ /* 0x004fe2000f8e10ff */
[----:B------:R-:W-:Y:S01]  /*1160*/  BAR.SYNC.DEFER_BLOCKING 0x0 ;  /* 0x0000000000007b1d */ /* 0x000fe20000010000 */
[----:B------:R-:W-:Y:S02]  /*1170*/  VIADD R17, R16, UR4 ;  /* 0x0000000410117c36 */ /* 0x000fe40008000000 */
[C---:B------:R-:W-:Y:S02]  /*1180*/  IMAD R4, R2.reuse, 0x4, R13 ;  /* 0x0000000402047824 */ /* 0x040fe400078e020d */
[C---:B------:R-:W-:Y:S02]  /*1190*/  IMAD R20, R2.reuse, 0x4, R15 ;  /* 0x0000000402147824 */ /* 0x040fe400078e020f */
[C---:B------:R-:W-:Y:S01]  /*11a0*/  IMAD R26, R2.reuse, 0x4, R17 ;  /* 0x00000004021a7824 */ /* 0x040fe200078e0211 */
[----:B------:R-:W-:Y:S04]  /*11b0*/  LDS R8, [R8] ;  /* 0x0000000008087984 */ /* 0x000fe80000000800 */
[----:B------:R-:W-:Y:S04]  /*11c0*/  LDS R9, [R4+0x4] ;  /* 0x0000040004097984 */ /* 0x000fe80000000800 */
[----:B------:R-:W-:Y:S04]  /*11d0*/  LDS R10, [R4+0x8] ;  /* 0x00000800040a7984 */ /* 0x000fe80000000800 */
[----:B------:R1:W0:Y:S04]  /*11e0*/  LDS R11, [R4+0xc] ;  /* 0x00000c00040b7984 */ /* 0x0002280000000800 */
[----:B------:R-:W-:Y:S04]  /*11f0*/  LDS R12, [R20+0x1000] ;  /* 0x00100000140c7984 */ /* 0x000fe80000000800 */
[----:B------:R-:W-:Y:S04]  /*1200*/  LDS R13, [R20+0x1004] ;  /* 0x00100400140d7984 */ /* 0x000fe80000000800 */
[----:B------:R-:W-:Y:S04]  /*1210*/  LDS R14, [R20+0x1008] ;  /* 0x00100800140e7984 */ /* 0x000fe80000000800 */
[----:B------:R2:W3:Y:S04]  /*1220*/  LDS R15, [R20+0x100c] ;  /* 0x00100c00140f7984 */ /* 0x0004e80000000800 */
[----:B------:R-:W-:Y:S04]  /*1230*/  LDS R16, [R26+0x2000] ;  /* 0x002000001a107984 */ /* 0x000fe80000000800 */
[----:B------:R-:W-:Y:S04]  /*1240*/  LDS R17, [R26+0x2004] ;  /* 0x002004001a117984 */ /* 0x000fe80000000800 */
[----:B------:R-:W-:Y:S04]  /*1250*/  LDS R18, [R26+0x2008] ;  /* 0x002008001a127984 */ /* 0x000fe80000000800 */
[----:B------:R-:W4:Y:S01]  /*1260*/  LDS R19, [R26+0x200c] ;  /* 0x00200c001a137984 */ /* 0x000f220000000800 */
[----:B------:R-:W-:-:S04]  /*1270*/  LOP3.LUT R24, R2, 0xc00, RZ, 0xfc, !PT ;  /* 0x00000c0002187812 */ /* 0x000fc800078efcff */
[----:B------:R-:W-:-:S04]  /*1280*/  SHF.R.U32.HI R24, RZ, 0x6, R24 ;  /* 0x00000006ff187819 */ /* 0x000fc80000011618 */
[----:B------:R-:W-:Y:S01]  /*1290*/  LOP3.LUT R24, R24, 0x3c, RZ, 0xc0, !PT ;  /* 0x0000003c18187812 */ /* 0x000fe200078ec0ff */
[----:B-1----:R-:W-:-:S04]  /*12a0*/  IMAD.WIDE R4, R5, 0x4, R22 ;  /* 0x0000000405047825 */ /* 0x002fc800078e0216 */
[----:B------:R-:W-:Y:S02]  /*12b0*/  VIADD R27, R24, UR4 ;  /* 0x00000004181b7c36 */ /* 0x000fe40008000000 */
[--C-:B--2---:R-:W-:Y:S01]  /*12c0*/  IMAD.WIDE R20, R21, 0x4, R22.reuse ;  /* 0x0000000415147825 */ /* 0x104fe200078e0216 */
[----:B0-----:R0:W-:Y:S03]  /*12d0*/  @P3 STG.E.128 desc[UR6][R4.64], R8 ;  /* 0x0000000804003986 */ /* 0x0011e6000c101d06 */
[----:B------:R-:W-:Y:S01]  /*12e0*/  IMAD.WIDE R24, R7, 0x4, R22 ;  /* 0x0000000407187825 */ /* 0x000fe200078e0216 */
[----:B---3--:R0:W-:Y:S03]  /*12f0*/  @P2 STG.E.128 desc[UR6][R20.64], R12 ;  /* 0x0000000c14002986 */ /* 0x0081e6000c101d06 */
[----:B------:R-:W-:Y:S01]  /*1300*/  IMAD R27, R2, 0x4, R27 ;  /* 0x00000004021b7824 */ /* 0x000fe200078e021b */
[----:B----4-:R0:W-:Y:S02]  /*1310*/  @P1 STG.E.128 desc[UR6][R24.64], R16 ;  /* 0x0000001018001986 */ /* 0x0101e4000c101d06 */
[----:B0-----:R-:W-:Y:S05]  /*1320*/  @!P0 EXIT ;  /* 0x000000000000894d */ /* 0x001fea0003800000 */
[----:B0-----:R-:W-:Y:S01]  /*1330*/  LDS R8, [R27+0x3000] ;  /* 0x003000001b087984 */ /* 0x001fe20000000800 */
[----:B------:R-:W-:Y:S02]  /*1340*/  IMAD.SHL.U32 R6, R6, 0x1000, RZ ;  /* 0x0000100006067824 */ /* 0x000fe400078e00ff */
[----:B------:R-:W-:Y:S01]  /*1350*/  IMAD R3, R3, 0x400, R0 ;  /* 0x0000040003037824 */ /* 0x000fe200078e0200 */
[----:B------:R-:W-:Y:S02]  /*1360*/  LDS R9, [R27+0x3004] ;  /* 0x003004001b097984 */ /* 0x000fe40000000800 */
[----:B------:R-:W-:Y:S02]  /*1370*/  LOP3.LUT R6, R6, 0xfffc0000, RZ, 0xc0, !PT ;  /* 0xfffc000006067812 */ /* 0x000fe400078ec0ff */
[----:B------:R-:W-:Y:S03]  /*1380*/  LDS R10, [R27+0x3008] ;  /* 0x003008001b0a7984 */ /* 0x000fe60000000800 */
[----:B------:R-:W-:Y:S01]  /*1390*/  IMAD.IADD R3, R3, 0x1, R6 ;  /* 0x0000000103037824 */ /* 0x000fe200078e0206 */
[----:B------:R-:W0:Y:S03]  /*13a0*/  LDS R11, [R27+0x300c] ;  /* 0x00300c001b0b7984 */ /* 0x000e260000000800 */
[----:B------:R-:W-:-:S05]  /*13b0*/  IMAD.WIDE R22, R3, 0x4, R22 ;  /* 0x0000000403167825 */ /* 0x000fca00078e0216 */
[----:B0-----:R-:W-:Y:S01]  /*13c0*/  STG.E.128 desc[UR6][R22.64], R8 ;  /* 0x0000000816007986 */ /* 0x001fe2000c101d06 */
[----:B------:R-:W-:Y:S05]  /*13d0*/  EXIT ;  /* 0x000000000000794d */ /* 0x000fea0003800000 */
.L_x_0:
[----:B------:R-:W-:-:S00]  /*13e0*/  BRA `(.L_x_0) ;  /* 0xfffffffc00fc7947 */ /* 0x000fc0000383ffff */
[----:B------:R-:W-:-:S00]  /*13f0*/  NOP ;  /* 0x0000000000007918 */ /* 0x000fc00000000000 */
        /* <DEDUP_REMOVED lines=8> */
.L_x_1:


//--------------------- .nv.global.init           --------------------------
	.section	.nv.global.init,"aw",@progbits
.nv.global.init:
	.type		_$_str,@object
	.size		_$_str,(_$_str_$_2 - _$_str)
_$_str:
        /*0000*/ 	.byte	0x5f, 0x5f, 0x43, 0x55, 0x44, 0x41, 0x5f, 0x46, 0x54, 0x5a, 0x00
	.type		_$_str_$_2,@object
	.size		_$_str_$_2,(.L_1 - _$_str_$_2)
_$_str_$_2:
        /*000b*/ 	.byte	0x5f, 0x5f, 0x43, 0x55, 0x44, 0x41, 0x5f, 0x50, 0x52, 0x45, 0x43, 0x5f, 0x53, 0x51, 0x52, 0x54
        /*001b*/ 	.byte	0x00
.L_1:


//--------------------- .nv.shared.triton_poi_fused__native_batch_norm_legit_no_training_relu_10 --------------------------
	.section	.nv.shared.triton_poi_fused__native_batch_norm_legit_no_training_relu_10,"aw",@nobits
	.sectionflags	@""
	.align	16
	.zero		1024


//--------------------- .nv.constant0.triton_poi_fused__native_batch_norm_legit_no_training_relu_10 --------------------------
	.section	.nv.constant0.triton_poi_fused__native_batch_norm_legit_no_training_relu_10,"a",@progbits
	.sectionflags	@""
	.align	4
.nv.constant0.triton_poi_fused__native_batch_norm_legit_no_training_relu_10:
	.zero		584
